	.headerflags	@"EF_CUDA_TEXMODE_UNIFIED EF_CUDA_64BIT_ADDRESS EF_CUDA_ACCELERATORS EF_CUDA_SM90 EF_CUDA_VIRTUAL_SM(EF_CUDA_SM90)"
	.elftype	@"ET_EXEC"


//--------------------- .nv.info                  --------------------------
	.section	.nv.info,"",@"SHT_CUDA_INFO"
	.align	4


	//----- nvinfo : EIATTR_REGCOUNT
	.align		4
        /*0000*/ 	.byte	0x04, 0x2f
        /*0002*/ 	.short	(.L_1 - .L_0)
	.align		4
.L_0:
        /*0004*/ 	.word	index@(triton_poi_fused_convolution_20)
        /*0008*/ 	.word	0x0000001f


	//----- nvinfo : EIATTR_MIN_STACK_SIZE
	.align		4
.L_1:
        /*000c*/ 	.byte	0x04, 0x12
        /*000e*/ 	.short	(.L_3 - .L_2)
	.align		4
.L_2:
        /*0010*/ 	.word	index@(triton_poi_fused_convolution_20)
        /*0014*/ 	.word	0x00000000


	//----- nvinfo : EIATTR_FRAME_SIZE
	.align		4
.L_3:
        /*0018*/ 	.byte	0x04, 0x11
        /*001a*/ 	.short	(.L_5 - .L_4)
	.align		4
.L_4:
        /*001c*/ 	.word	index@(triton_poi_fused_convolution_20)
        /*0020*/ 	.word	0x00000000


	//----- nvinfo : EIATTR_MIN_STACK_SIZE
	.align		4
.L_5:
        /*0024*/ 	.byte	0x04, 0x12
        /*0026*/ 	.short	(.L_7 - .L_6)
	.align		4
.L_6:
        /*0028*/ 	.word	index@(triton_poi_fused_convolution_20)
        /*002c*/ 	.word	0x00000000
.L_7:


//--------------------- .nv.info.triton_poi_fused_convolution_20 --------------------------
	.section	.nv.info.triton_poi_fused_convolution_20,"",@"SHT_CUDA_INFO"
	.sectionflags	@""
	.align	4


	//----- nvinfo : EIATTR_CUDA_API_VERSION
	.align		4
        /*0000*/ 	.byte	0x04, 0x37
        /*0002*/ 	.short	(.L_9 - .L_8)
.L_8:
        /*0004*/ 	.word	0x0000007c


	//----- nvinfo : EIATTR_KPARAM_INFO
	.align		4
.L_9:
        /*0008*/ 	.byte	0x04, 0x17
        /*000a*/ 	.short	(.L_11 - .L_10)
.L_10:
        /*000c*/ 	.word	0x00000000
        /*0010*/ 	.short	0x0004
        /*0012*/ 	.short	0x001c
        /*0014*/ 	.byte	0x00, 0xf0, 0x11, 0x00


	//----- nvinfo : EIATTR_KPARAM_INFO
	.align		4
.L_11:
        /*0018*/ 	.byte	0x04, 0x17
        /*001a*/ 	.short	(.L_13 - .L_12)
.L_12:
        /*001c*/ 	.word	0x00000000
        /*0020*/ 	.short	0x0003
        /*0022*/ 	.short	0x0018
        /*0024*/ 	.byte	0x00, 0xf0, 0x11, 0x00


	//----- nvinfo : EIATTR_KPARAM_INFO
	.align		4
.L_13:
        /*0028*/ 	.byte	0x04, 0x17
        /*002a*/ 	.short	(.L_15 - .L_14)
.L_14:
        /*002c*/ 	.word	0x00000000
        /*0030*/ 	.short	0x0002
        /*0032*/ 	.short	0x0010
        /*0034*/ 	.byte	0x00, 0xf4, 0x21, 0x00


	//----- nvinfo : EIATTR_KPARAM_INFO
	.align		4
.L_15:
        /*0038*/ 	.byte	0x04, 0x17
        /*003a*/ 	.short	(.L_17 - .L_16)
.L_16:
        /*003c*/ 	.word	0x00000000
        /*0040*/ 	.short	0x0001
        /*0042*/ 	.short	0x0008
        /*0044*/ 	.byte	0x00, 0xf4, 0x21, 0x00


	//----- nvinfo : EIATTR_KPARAM_INFO
	.align		4
.L_17:
        /*0048*/ 	.byte	0x04, 0x17
        /*004a*/ 	.short	(.L_19 - .L_18)
.L_18:
        /*004c*/ 	.word	0x00000000
        /*0050*/ 	.short	0x0000
        /*0052*/ 	.short	0x0000
        /*0054*/ 	.byte	0x00, 0xf4, 0x21, 0x00


	//----- nvinfo : EIATTR_SPARSE_MMA_MASK
	.align		4
.L_19:
        /*0058*/ 	.byte	0x03, 0x50
        /*005a*/ 	.short	0x0000


	//----- nvinfo : EIATTR_MAXREG_COUNT
	.align		4
        /*005c*/ 	.byte	0x03, 0x1b
        /*005e*/ 	.short	0x00ff


	//----- nvinfo : EIATTR_EXIT_INSTR_OFFSETS
	.align		4
        /*0060*/ 	.byte	0x04, 0x1c
        /*0062*/ 	.short	(.L_21 - .L_20)


	//   ....[0]....
.L_20:
        /*0064*/ 	.word	0x00000530


	//   ....[1]....
        /*0068*/ 	.word	0x00000550


	//----- nvinfo : EIATTR_REQNTID
	.align		4
.L_21:
        /*006c*/ 	.byte	0x04, 0x10
        /*006e*/ 	.short	(.L_23 - .L_22)
.L_22:
        /*0070*/ 	.word	0x00000080
        /*0074*/ 	.word	0x00000001
        /*0078*/ 	.word	0x00000001


	//----- nvinfo : EIATTR_CBANK_PARAM_SIZE
	.align		4
.L_23:
        /*007c*/ 	.byte	0x03, 0x19
        /*007e*/ 	.short	0x0020


	//----- nvinfo : EIATTR_PARAM_CBANK
	.align		4
        /*0080*/ 	.byte	0x04, 0x0a
        /*0082*/ 	.short	(.L_25 - .L_24)
	.align		4
.L_24:
        /*0084*/ 	.word	index@(.nv.constant0.triton_poi_fused_convolution_20)
        /*0088*/ 	.short	0x0210
        /*008a*/ 	.short	0x0020


	//----- nvinfo : EIATTR_SW_WAR
	.align		4
.L_25:
        /*008c*/ 	.byte	0x04, 0x36
        /*008e*/ 	.short	(.L_27 - .L_26)
.L_26:
        /*0090*/ 	.word	0x00000008
.L_27:


//--------------------- .nv.callgraph             --------------------------
	.section	.nv.callgraph,"",@"SHT_CUDA_CALLGRAPH"
	.align	4
	.sectionentsize	8
	.align		4
        /*0000*/ 	.word	0x00000000
	.align		4
        /*0004*/ 	.word	0xffffffff
	.align		4
        /*0008*/ 	.word	0x00000000
	.align		4
        /*000c*/ 	.word	0xfffffffe
	.align		4
        /*0010*/ 	.word	0x00000000
	.align		4
        /*0014*/ 	.word	0xfffffffd
	.align		4
        /*0018*/ 	.word	0x00000000
	.align		4
        /*001c*/ 	.word	0xfffffffc


//--------------------- .text.triton_poi_fused_convolution_20 --------------------------
	.section	.text.triton_poi_fused_convolution_20,"ax",@progbits
	.sectionflags	@"SHF_BARRIERS=1"
	.align	128
        .global         triton_poi_fused_convolution_20
        .type           triton_poi_fused_convolution_20,@function
        .size           triton_poi_fused_convolution_20,(.L_x_1 - triton_poi_fused_convolution_20)
        .other          triton_poi_fused_convolution_20,@"STO_CUDA_ENTRY STV_DEFAULT"
triton_poi_fused_convolution_20:
.text.triton_poi_fused_convolution_20:
[----:B------:R-:W0:Y:S01]  /*0000*/  LDC R1, c[0x0][0x28] ;  /* 0x00000a00ff017b82 */ /* 0x000e220000000800 */
[----:B------:R-:W1:Y:S07]  /*0010*/  S2R R2, SR_CTAID.Y ;  /* 0x0000000000027919 */ /* 0x000e6e0000002600 */
[----:B------:R-:W2:Y:S01]  /*0020*/  LDC.64 R16, c[0x0][0x210] ;  /* 0x00008400ff107b82 */ /* 0x000ea20000000a00 */
[----:B------:R-:W-:Y:S01]  /*0030*/  CS2R R18, SRZ ;  /* 0x0000000000127805 */ /* 0x000fe2000001ff00 */
[----:B------:R-:W-:Y:S01]  /*0040*/  ULDC.64 UR6, c[0x0][0x208] ;  /* 0x0000820000067ab9 */ /* 0x000fe20000000a00 */
[----:B------:R-:W3:Y:S01]  /*0050*/  S2R R22, SR_TID.X ;  /* 0x0000000000167919 */ /* 0x000ee20000002100 */
[----:B------:R-:W-:Y:S01]  /*0060*/  CS2R R20, SRZ ;  /* 0x0000000000147805 */ /* 0x000fe2000001ff00 */
[----:B------:R-:W4:Y:S01]  /*0070*/  S2R R0, SR_CTAID.X ;  /* 0x0000000000007919 */ /* 0x000f220000002500 */
[----:B-1----:R-:W-:-:S05]  /*0080*/  IMAD.SHL.U32 R3, R2, 0x400, RZ ;  /* 0x0000040002037824 */ /* 0x002fca00078e00ff */
[----:B---3--:R-:W-:Y:S02]  /*0090*/  LOP3.LUT R5, R3, 0x7f, R22, 0xf8, !PT ;  /* 0x0000007f03057812 */ /* 0x008fe400078ef816 */
[----:B----4-:R-:W-:-:S03]  /*00a0*/  ISETP.GE.AND P0, PT, R0, 0x40, PT ;  /* 0x000000400000780c */ /* 0x010fc60003f06270 */
[----:B------:R-:W-:-:S04]  /*00b0*/  IMAD R5, R5, 0x40, R0 ;  /* 0x0000004005057824 */ /* 0x000fc800078e0200 */
[----:B--2---:R-:W-:Y:S01]  /*00c0*/  IMAD.WIDE R8, R5, 0x4, R16 ;  /* 0x0000000405087825 */ /* 0x004fe200078e0210 */
[----:B------:R-:W-:-:S03]  /*00d0*/  IADD3 R7, R5, 0x2000, RZ ;  /* 0x0000200005077810 */ /* 0x000fc60007ffe0ff */
[C---:B------:R-:W-:Y:S02]  /*00e0*/  VIADD R11, R5.reuse, 0x4000 ;  /* 0x00004000050b7836 */ /* 0x040fe40000000000 */
[C---:B------:R-:W-:Y:S01]  /*00f0*/  VIADD R13, R5.reuse, 0x6000 ;  /* 0x00006000050d7836 */ /* 0x040fe20000000000 */
[----:B------:R-:W-:Y:S01]  /*0100*/  IADD3 R15, R5, 0x8000, RZ ;  /* 0x00008000050f7810 */ /* 0x000fe20007ffe0ff */
[C---:B------:R-:W-:Y:S01]  /*0110*/  VIADD R23, R5.reuse, 0xa000 ;  /* 0x0000a00005177836 */ /* 0x040fe20000000000 */
[----:B------:R-:W-:Y:S01]  /*0120*/  IADD3 R27, R5, 0xe000, RZ ;  /* 0x0000e000051b7810 */ /* 0x000fe20007ffe0ff */
[----:B------:R-:W-:Y:S01]  /*0130*/  VIADD R25, R5, 0xc000 ;  /* 0x0000c00005197836 */ /* 0x000fe20000000000 */
[----:B------:R1:W2:Y:S01]  /*0140*/  @!P0 LDG.E.EL R18, desc[UR6][R8.64] ;  /* 0x0000000608128981 */ /* 0x0002a2000c2e1900 */
[----:B------:R-:W-:-:S04]  /*0150*/  IMAD.WIDE R4, R7, 0x4, R16 ;  /* 0x0000000407047825 */ /* 0x000fc800078e0210 */
[--C-:B------:R-:W-:Y:S01]  /*0160*/  IMAD.WIDE R6, R11, 0x4, R16.reuse ;  /* 0x000000040b067825 */ /* 0x100fe200078e0210 */
[----:B------:R3:W4:Y:S03]  /*0170*/  @!P0 LDG.E.EL R19, desc[UR6][R4.64] ;  /* 0x0000000604138981 */ /* 0x000726000c2e1900 */
[--C-:B------:R-:W-:Y:S01]  /*0180*/  IMAD.WIDE R10, R15, 0x4, R16.reuse ;  /* 0x000000040f0a7825 */ /* 0x100fe200078e0210 */
[----:B------:R-:W5:Y:S03]  /*0190*/  @!P0 LDG.E.EL R20, desc[UR6][R6.64] ;  /* 0x0000000606148981 */ /* 0x000f66000c2e1900 */
[----:B-1----:R-:W-:-:S04]  /*01a0*/  IMAD.WIDE R8, R13, 0x4, R16 ;  /* 0x000000040d087825 */ /* 0x002fc800078e0210 */
[--C-:B------:R-:W-:Y:S01]  /*01b0*/  IMAD.WIDE R12, R23, 0x4, R16.reuse ;  /* 0x00000004170c7825 */ /* 0x100fe200078e0210 */
[----:B------:R-:W5:Y:S03]  /*01c0*/  @!P0 LDG.E.EL R21, desc[UR6][R8.64] ;  /* 0x0000000608158981 */ /* 0x000f66000c2e1900 */
[----:B------:R-:W-:Y:S01]  /*01d0*/  IMAD.WIDE R14, R25, 0x4, R16 ;  /* 0x00000004190e7825 */ /* 0x000fe200078e0210 */
[----:B------:R-:W-:-:S03]  /*01e0*/  CS2R R24, SRZ ;  /* 0x0000000000187805 */ /* 0x000fc6000001ff00 */
[----:B------:R-:W-:Y:S02]  /*01f0*/  IMAD.MOV.U32 R23, RZ, RZ, RZ ;  /* 0x000000ffff177224 */ /* 0x000fe400078e00ff */
[----:B------:R-:W-:Y:S01]  /*0200*/  IMAD.MOV.U32 R26, RZ, RZ, RZ ;  /* 0x000000ffff1a7224 */ /* 0x000fe200078e00ff */
[----:B------:R1:W5:Y:S01]  /*0210*/  @!P0 LDG.E.EL R24, desc[UR6][R12.64] ;  /* 0x000000060c188981 */ /* 0x000362000c2e1900 */
[----:B------:R-:W-:-:S03]  /*0220*/  IMAD.WIDE R16, R27, 0x4, R16 ;  /* 0x000000041b107825 */ /* 0x000fc600078e0210 */
[----:B------:R-:W5:Y:S04]  /*0230*/  @!P0 LDG.E.EL R23, desc[UR6][R10.64] ;  /* 0x000000060a178981 */ /* 0x000f68000c2e1900 */
[----:B------:R-:W5:Y:S01]  /*0240*/  @!P0 LDG.E.EL R25, desc[UR6][R14.64] ;  /* 0x000000060e198981 */ /* 0x000f62000c2e1900 */
[----:B------:R-:W1:Y:S03]  /*0250*/  S2UR UR5, SR_CgaCtaId ;  /* 0x00000000000579c3 */ /* 0x000e660000008800 */
[----:B------:R1:W5:Y:S01]  /*0260*/  @!P0 LDG.E.EL R26, desc[UR6][R16.64] ;  /* 0x00000006101a8981 */ /* 0x000362000c2e1900 */
[----:B------:R-:W-:Y:S01]  /*0270*/  UMOV UR4, 0x400 ;  /* 0x0000040000047882 */ /* 0x000fe20000000000 */
[----:B---3--:R-:W-:-:S03]  /*0280*/  LOP3.LUT R4, R22, 0x7f, RZ, 0xc0, !PT ;  /* 0x0000007f16047812 */ /* 0x008fc600078ec0ff */
[----:B-1----:R-:W1:Y:S01]  /*0290*/  LDC.64 R12, c[0x0][0x218] ;  /* 0x00008600ff0c7b82 */ /* 0x002e620000000a00 */
[----:B0-----:R-:W-:-:S06]  /*02a0*/  UPRMT UR4, UR5, 0x654, UR4 ;  /* 0x0000065405047896 */ /* 0x001fcc0008000004 */
[----:B------:R-:W-:Y:S02]  /*02b0*/  LEA R27, R4, UR4, 0x2 ;  /* 0x00000004041b7c11 */ /* 0x000fe4000f8e10ff */
[----:B------:R-:W-:-:S04]  /*02c0*/  SHF.L.U32 R22, R22, 0x2, RZ ;  /* 0x0000000216167819 */ /* 0x000fc800000006ff */
[----:B------:R-:W-:-:S04]  /*02d0*/  LOP3.LUT R22, R22, 0x1fc, RZ, 0xc0, !PT ;  /* 0x000001fc16167812 */ /* 0x000fc800078ec0ff */
[----:B------:R-:W-:Y:S02]  /*02e0*/  LEA R28, R22, UR4, 0x2 ;  /* 0x00000004161c7c11 */ /* 0x000fe4000f8e10ff */
[----:B------:R-:W-:-:S04]  /*02f0*/  LOP3.LUT R22, R3, R22, RZ, 0xfc, !PT ;  /* 0x0000001603167212 */ /* 0x000fc800078efcff */
[----:B------:R-:W-:Y:S02]  /*0300*/  SHF.R.S32.HI R3, RZ, 0x1f, R22 ;  /* 0x0000001fff037819 */ /* 0x000fe40000011416 */
[----:B------:R-:W-:Y:S02]  /*0310*/  SHF.R.S32.HI R17, RZ, 0x15, R2 ;  /* 0x00000015ff117819 */ /* 0x000fe40000011402 */
[-C--:B------:R-:W-:Y:S02]  /*0320*/  LEA.HI R14, R3, R22.reuse, RZ, 0x9 ;  /* 0x00000016030e7211 */ /* 0x080fe400078f48ff */
[----:B------:R-:W0:Y:S01]  /*0330*/  LDC.64 R2, c[0x0][0x220] ;  /* 0x00008800ff027b82 */ /* 0x000e220000000a00 */
[----:B------:R-:W-:Y:S02]  /*0340*/  SGXT R17, R17, 0x1 ;  /* 0x000000011111781a */ /* 0x000fe40000000200 */
[C---:B------:R-:W-:Y:S02]  /*0350*/  LOP3.LUT R15, R14.reuse, 0xfffffe00, RZ, 0xc0, !PT ;  /* 0xfffffe000e0f7812 */ /* 0x040fe400078ec0ff */
[----:B------:R-:W-:Y:S01]  /*0360*/  LEA.HI R17, R17, R22, RZ, 0x9 ;  /* 0x0000001611117211 */ /* 0x000fe200078f48ff */
[----:B------:R-:W-:-:S02]  /*0370*/  IMAD.SHL.U32 R14, R14, 0x40, RZ ;  /* 0x000000400e0e7824 */ /* 0x000fc400078e00ff */
[----:B------:R-:W-:Y:S01]  /*0380*/  IMAD.IADD R15, R22, 0x1, -R15 ;  /* 0x00000001160f7824 */ /* 0x000fe200078e0a0f */
[----:B------:R-:W-:Y:S02]  /*0390*/  LEA R17, R17, 0x8000, 0x6 ;  /* 0x0000800011117811 */ /* 0x000fe400078e30ff */
[----:B------:R-:W-:Y:S02]  /*03a0*/  LOP3.LUT R14, R14, 0xffff8000, RZ, 0xc0, !PT ;  /* 0xffff80000e0e7812 */ /* 0x000fe400078ec0ff */
[----:B------:R-:W-:Y:S02]  /*03b0*/  LEA R15, R0, R15, 0x9 ;  /* 0x0000000f000f7211 */ /* 0x000fe400078e48ff */
[----:B------:R-:W-:-:S03]  /*03c0*/  LOP3.LUT R0, R17, 0xffff8000, RZ, 0xc0, !PT ;  /* 0xffff800011007812 */ /* 0x000fc600078ec0ff */
[----:B------:R-:W-:Y:S01]  /*03d0*/  IMAD.IADD R17, R15, 0x1, R14 ;  /* 0x000000010f117824 */ /* 0x000fe200078e020e */
[----:B--2---:R-:W-:Y:S04]  /*03e0*/  STS [R27], R18 ;  /* 0x000000121b007388 */ /* 0x004fe80000000800 */
[----:B----4-:R2:W-:Y:S04]  /*03f0*/  STS [R27+0x200], R19 ;  /* 0x000200131b007388 */ /* 0x0105e80000000800 */
[----:B-----5:R-:W-:Y:S04]  /*0400*/  STS [R27+0x400], R20 ;  /* 0x000400141b007388 */ /* 0x020fe80000000800 */
[----:B------:R-:W-:Y:S01]  /*0410*/  STS [R27+0x600], R21 ;  /* 0x000600151b007388 */ /* 0x000fe20000000800 */
[----:B------:R-:W-:Y:S06]  /*0420*/  BAR.SYNC.DEFER_BLOCKING 0x0 ;  /* 0x0000000000007b1d */ /* 0x000fec0000010000 */
[----:B------:R-:W3:Y:S02]  /*0430*/  LDS.128 R8, [R28] ;  /* 0x000000001c087984 */ /* 0x000ee40000000c00 */
[----:B------:R-:W-:Y:S06]  /*0440*/  BAR.SYNC.DEFER_BLOCKING 0x0 ;  /* 0x0000000000007b1d */ /* 0x000fec0000010000 */
[----:B------:R-:W-:Y:S04]  /*0450*/  STS [R27], R23 ;  /* 0x000000171b007388 */ /* 0x000fe80000000800 */
[----:B------:R-:W-:Y:S04]  /*0460*/  STS [R27+0x200], R24 ;  /* 0x000200181b007388 */ /* 0x000fe80000000800 */
[----:B------:R-:W-:Y:S04]  /*0470*/  STS [R27+0x400], R25 ;  /* 0x000400191b007388 */ /* 0x000fe80000000800 */
[----:B------:R-:W-:Y:S01]  /*0480*/  STS [R27+0x600], R26 ;  /* 0x0006001a1b007388 */ /* 0x000fe20000000800 */
[----:B------:R-:W-:Y:S06]  /*0490*/  BAR.SYNC.DEFER_BLOCKING 0x0 ;  /* 0x0000000000007b1d */ /* 0x000fec0000010000 */
[----:B------:R-:W4:Y:S01]  /*04a0*/  LDS.128 R4, [R28] ;  /* 0x000000001c047984 */ /* 0x000f220000000c00 */
[----:B--2---:R-:W-:Y:S01]  /*04b0*/  IADD3 R19, R15, R0, RZ ;  /* 0x000000000f137210 */ /* 0x004fe20007ffe0ff */
[----:B-1----:R-:W-:-:S04]  /*04c0*/  IMAD.WIDE R14, R17, 0x4, R12 ;  /* 0x00000004110e7825 */ /* 0x002fc800078e020c */
[----:B------:R-:W-:Y:S01]  /*04d0*/  IMAD.WIDE R12, R19, 0x4, R12 ;  /* 0x00000004130c7825 */ /* 0x000fe200078e020c */
[----:B---3--:R1:W-:Y:S03]  /*04e0*/  @!P0 STG.E.128 desc[UR6][R14.64], R8 ;  /* 0x000000080e008986 */ /* 0x0083e6000c101d06 */
[----:B0-----:R-:W-:-:S04]  /*04f0*/  IMAD.WIDE R16, R17, 0x4, R2 ;  /* 0x0000000411107825 */ /* 0x001fc800078e0202 */
[----:B------:R-:W-:Y:S01]  /*0500*/  IMAD.WIDE R2, R19, 0x4, R2 ;  /* 0x0000000413027825 */ /* 0x000fe200078e0202 */
[----:B----4-:R1:W-:Y:S04]  /*0510*/  @!P0 STG.E.128 desc[UR6][R12.64], R4 ;  /* 0x000000040c008986 */ /* 0x0103e8000c101d06 */
[----:B------:R1:W-:Y:S01]  /*0520*/  @!P0 STG.E.128 desc[UR6][R16.64], R8 ;  /* 0x0000000810008986 */ /* 0x0003e2000c101d06 */
[----:B------:R-:W-:Y:S05]  /*0530*/  @P0 EXIT ;  /* 0x000000000000094d */ /* 0x000fea0003800000 */
[----:B------:R-:W-:Y:S01]  /*0540*/  STG.E.128 desc[UR6][R2.64], R4 ;  /* 0x0000000402007986 */ /* 0x000fe2000c101d06 */
[----:B------:R-:W-:Y:S05]  /*0550*/  EXIT ;  /* 0x000000000000794d */ /* 0x000fea0003800000 */
.L_x_0:
[----:B------:R-:W-:-:S00]  /*0560*/  BRA `(.L_x_0) ;  /* 0xfffffffc00fc7947 */ /* 0x000fc0000383ffff */
[----:B------:R-:W-:-:S00]  /*0570*/  NOP ;  /* 0x0000000000007918 */ /* 0x000fc00000000000 */
        /* <DEDUP_REMOVED lines=8> */
.L_x_1:


//--------------------- .nv.shared.triton_poi_fused_convolution_20 --------------------------
	.section	.nv.shared.triton_poi_fused_convolution_20,"aw",@nobits
	.sectionflags	@""
	.align	16
	.zero		1024


//--------------------- .nv.constant0.triton_poi_fused_convolution_20 --------------------------
	.section	.nv.constant0.triton_poi_fused_convolution_20,"a",@progbits
	.sectionflags	@""
	.align	4
.nv.constant0.triton_poi_fused_convolution_20:
	.zero		560
